//
// Generated by NVIDIA NVVM Compiler
//
// Compiler Build ID: CL-36424714
// Cuda compilation tools, release 13.0, V13.0.88
// Based on NVVM 20.0.0
//

.version 9.0
.target sm_100
.address_size 64

	// .globl	_Z14convertTo1and0PiS_S_

.visible .entry _Z14convertTo1and0PiS_S_(
	.param .u64 .ptr .align 1 _Z14convertTo1and0PiS_S__param_0,
	.param .u64 .ptr .align 1 _Z14convertTo1and0PiS_S__param_1,
	.param .u64 .ptr .align 1 _Z14convertTo1and0PiS_S__param_2
)
{
	.reg .b32 	%r<12>;
	.reg .b64 	%rd<11>;

	ld.param.u64 	%rd1, [_Z14convertTo1and0PiS_S__param_0];
	ld.param.u64 	%rd2, [_Z14convertTo1and0PiS_S__param_1];
	ld.param.u64 	%rd3, [_Z14convertTo1and0PiS_S__param_2];
	cvta.to.global.u64 	%rd4, %rd3;
	cvta.to.global.u64 	%rd5, %rd2;
	cvta.to.global.u64 	%rd6, %rd1;
	mov.u32 	%r1, %ctaid.x;
	mul.wide.u32 	%rd7, %r1, 4;
	add.s64 	%rd8, %rd6, %rd7;
	ld.global.u32 	%r2, [%rd8];
	shr.u32 	%r3, %r2, 31;
	add.s32 	%r4, %r2, %r3;
	and.b32  	%r5, %r4, -2;
	sub.s32 	%r6, %r2, %r5;
	add.s64 	%rd9, %rd5, %rd7;
	st.global.u32 	[%rd9], %r6;
	ld.global.u32 	%r7, [%rd8];
	shr.u32 	%r8, %r7, 31;
	add.s32 	%r9, %r7, %r8;
	and.b32  	%r10, %r9, -2;
	sub.s32 	%r11, %r7, %r10;
	add.s64 	%rd10, %rd4, %rd7;
	st.global.u32 	[%rd10], %r11;
	ret;

}
	// .globl	_Z6PPReadPiS_i
.visible .entry _Z6PPReadPiS_i(
	.param .u64 .ptr .align 1 _Z6PPReadPiS_i_param_0,
	.param .u64 .ptr .align 1 _Z6PPReadPiS_i_param_1,
	.param .u32 _Z6PPReadPiS_i_param_2
)
{
	.reg .pred 	%p<2>;
	.reg .b32 	%r<5>;
	.reg .b64 	%rd<9>;

	ld.param.u64 	%rd1, [_Z6PPReadPiS_i_param_0];
	ld.param.u64 	%rd2, [_Z6PPReadPiS_i_param_1];
	ld.param.u32 	%r2, [_Z6PPReadPiS_i_param_2];
	mov.u32 	%r1, %ctaid.x;
	setp.lt.u32 	%p1, %r1, %r2;
	@%p1 bra 	$L__BB1_2;
	cvta.to.global.u64 	%rd3, %rd1;
	cvta.to.global.u64 	%rd4, %rd2;
	sub.s32 	%r3, %r1, %r2;
	mul.wide.u32 	%rd5, %r3, 4;
	add.s64 	%rd6, %rd3, %rd5;
	ld.global.u32 	%r4, [%rd6];
	mul.wide.u32 	%rd7, %r1, 4;
	add.s64 	%rd8, %rd4, %rd7;
	st.global.u32 	[%rd8], %r4;
$L__BB1_2:
	ret;

}
	// .globl	_Z7PPWritePiS_i
.visible .entry _Z7PPWritePiS_i(
	.param .u64 .ptr .align 1 _Z7PPWritePiS_i_param_0,
	.param .u64 .ptr .align 1 _Z7PPWritePiS_i_param_1,
	.param .u32 _Z7PPWritePiS_i_param_2
)
{
	.reg .pred 	%p<2>;
	.reg .b32 	%r<6>;
	.reg .b64 	%rd<8>;

	ld.param.u64 	%rd1, [_Z7PPWritePiS_i_param_0];
	ld.param.u64 	%rd2, [_Z7PPWritePiS_i_param_1];
	ld.param.u32 	%r2, [_Z7PPWritePiS_i_param_2];
	mov.u32 	%r1, %ctaid.x;
	setp.lt.u32 	%p1, %r1, %r2;
	@%p1 bra 	$L__BB2_2;
	cvta.to.global.u64 	%rd3, %rd2;
	cvta.to.global.u64 	%rd4, %rd1;
	mul.wide.u32 	%rd5, %r1, 4;
	add.s64 	%rd6, %rd3, %rd5;
	ld.global.u32 	%r3, [%rd6];
	add.s64 	%rd7, %rd4, %rd5;
	ld.global.u32 	%r4, [%rd7];
	add.s32 	%r5, %r4, %r3;
	st.global.u32 	[%rd7], %r5;
$L__BB2_2:
	ret;

}
	// .globl	_Z8findOddsPiS_S_S_
.visible .entry _Z8findOddsPiS_S_S_(
	.param .u64 .ptr .align 1 _Z8findOddsPiS_S_S__param_0,
	.param .u64 .ptr .align 1 _Z8findOddsPiS_S_S__param_1,
	.param .u64 .ptr .align 1 _Z8findOddsPiS_S_S__param_2,
	.param .u64 .ptr .align 1 _Z8findOddsPiS_S_S__param_3
)
{
	.reg .pred 	%p<2>;
	.reg .b32 	%r<5>;
	.reg .b64 	%rd<16>;

	ld.param.u64 	%rd1, [_Z8findOddsPiS_S_S__param_0];
	ld.param.u64 	%rd4, [_Z8findOddsPiS_S_S__param_1];
	ld.param.u64 	%rd2, [_Z8findOddsPiS_S_S__param_2];
	ld.param.u64 	%rd3, [_Z8findOddsPiS_S_S__param_3];
	cvta.to.global.u64 	%rd5, %rd4;
	mov.u32 	%r1, %ctaid.x;
	mul.wide.u32 	%rd6, %r1, 4;
	add.s64 	%rd7, %rd5, %rd6;
	ld.global.u32 	%r2, [%rd7];
	setp.eq.s32 	%p1, %r2, 0;
	@%p1 bra 	$L__BB3_2;
	cvta.to.global.u64 	%rd8, %rd1;
	cvta.to.global.u64 	%rd9, %rd2;
	cvta.to.global.u64 	%rd10, %rd3;
	add.s64 	%rd12, %rd8, %rd6;
	ld.global.u32 	%r3, [%rd12];
	add.s64 	%rd13, %rd9, %rd6;
	ld.global.u32 	%r4, [%rd13];
	mul.wide.s32 	%rd14, %r4, 4;
	add.s64 	%rd15, %rd10, %rd14;
	st.global.u32 	[%rd15+-4], %r3;
$L__BB3_2:
	ret;

}


// ===== COMPILED SASS (sm_100) =====

	.target	sm_100

	.elftype	@"ET_EXEC"


//--------------------- .note.nv.tkinfo           --------------------------
	.section	.note.nv.tkinfo,"",@"SHT_NOTE"
	.sectionflags	@"SHF_NOTE_NV_TKINFO"
	.tkinfo
        /*0018*/ 	.word	0x00000002
        /*0030*/ 	.string	""
        /*0030*/ 	.string	"ptxas"
        /*0030*/ 	.string	"Cuda compilation tools, release 13.0, V13.0.88"
        /*0030*/ 	.string	"Build cuda_13.0.r13.0/compiler.36424714_0"
        /*0030*/ 	.string	"-arch sm_100 -m 64 "



//--------------------- .note.nv.cuinfo           --------------------------
	.section	.note.nv.cuinfo,"",@"SHT_NOTE"
	.sectionflags	@"SHF_NOTE_NV_CUINFO"
        /*0018*/ 	.short	0x0002
        /*001a*/ 	.short	0x0064
        /*001c*/ 	.short	0x0082
	.zero		2


//--------------------- .nv.info                  --------------------------
	.section	.nv.info,"",@"SHT_CUDA_INFO"
	.align	4


	//----- nvinfo : EIATTR_REGCOUNT
	.align		4
        /*0000*/ 	.byte	0x04, 0x2f
        /*0002*/ 	.short	(.L_1 - .L_0)
	.align		4
.L_0:
        /*0004*/ 	.word	index@(_Z14convertTo1and0PiS_S_)
        /*0008*/ 	.word	0x00000010


	//----- nvinfo : EIATTR_FRAME_SIZE
	.align		4
.L_1:
        /*000c*/ 	.byte	0x04, 0x11
        /*000e*/ 	.short	(.L_3 - .L_2)
	.align		4
.L_2:
        /*0010*/ 	.word	index@(_Z14convertTo1and0PiS_S_)
        /*0014*/ 	.word	0x00000000


	//----- nvinfo : EIATTR_REGCOUNT
	.align		4
.L_3:
        /*0018*/ 	.byte	0x04, 0x2f
        /*001a*/ 	.short	(.L_5 - .L_4)
	.align		4
.L_4:
        /*001c*/ 	.word	index@(_Z6PPReadPiS_i)
        /*0020*/ 	.word	0x0000000a


	//----- nvinfo : EIATTR_FRAME_SIZE
	.align		4
.L_5:
        /*0024*/ 	.byte	0x04, 0x11
        /*0026*/ 	.short	(.L_7 - .L_6)
	.align		4
.L_6:
        /*0028*/ 	.word	index@(_Z6PPReadPiS_i)
        /*002c*/ 	.word	0x00000000


	//----- nvinfo : EIATTR_REGCOUNT
	.align		4
.L_7:
        /*0030*/ 	.byte	0x04, 0x2f
        /*0032*/ 	.short	(.L_9 - .L_8)
	.align		4
.L_8:
        /*0034*/ 	.word	index@(_Z7PPWritePiS_i)
        /*0038*/ 	.word	0x0000000a


	//----- nvinfo : EIATTR_FRAME_SIZE
	.align		4
.L_9:
        /*003c*/ 	.byte	0x04, 0x11
        /*003e*/ 	.short	(.L_11 - .L_10)
	.align		4
.L_10:
        /*0040*/ 	.word	index@(_Z7PPWritePiS_i)
        /*0044*/ 	.word	0x00000000


	//----- nvinfo : EIATTR_REGCOUNT
	.align		4
.L_11:
        /*0048*/ 	.byte	0x04, 0x2f
        /*004a*/ 	.short	(.L_13 - .L_12)
	.align		4
.L_12:
        /*004c*/ 	.word	index@(_Z8findOddsPiS_S_S_)
        /*0050*/ 	.word	0x0000000a


	//----- nvinfo : EIATTR_FRAME_SIZE
	.align		4
.L_13:
        /*0054*/ 	.byte	0x04, 0x11
        /*0056*/ 	.short	(.L_15 - .L_14)
	.align		4
.L_14:
        /*0058*/ 	.word	index@(_Z8findOddsPiS_S_S_)
        /*005c*/ 	.word	0x00000000


	//----- nvinfo : EIATTR_MIN_STACK_SIZE
	.align		4
.L_15:
        /*0060*/ 	.byte	0x04, 0x12
        /*0062*/ 	.short	(.L_17 - .L_16)
	.align		4
.L_16:
        /*0064*/ 	.word	index@(_Z8findOddsPiS_S_S_)
        /*0068*/ 	.word	0x00000000


	//----- nvinfo : EIATTR_MIN_STACK_SIZE
	.align		4
.L_17:
        /*006c*/ 	.byte	0x04, 0x12
        /*006e*/ 	.short	(.L_19 - .L_18)
	.align		4
.L_18:
        /*0070*/ 	.word	index@(_Z7PPWritePiS_i)
        /*0074*/ 	.word	0x00000000


	//----- nvinfo : EIATTR_MIN_STACK_SIZE
	.align		4
.L_19:
        /*0078*/ 	.byte	0x04, 0x12
        /*007a*/ 	.short	(.L_21 - .L_20)
	.align		4
.L_20:
        /*007c*/ 	.word	index@(_Z6PPReadPiS_i)
        /*0080*/ 	.word	0x00000000


	//----- nvinfo : EIATTR_MIN_STACK_SIZE
	.align		4
.L_21:
        /*0084*/ 	.byte	0x04, 0x12
        /*0086*/ 	.short	(.L_23 - .L_22)
	.align		4
.L_22:
        /*0088*/ 	.word	index@(_Z14convertTo1and0PiS_S_)
        /*008c*/ 	.word	0x00000000
.L_23:


//--------------------- .nv.compat                --------------------------
	.section	.nv.compat,"",@"SHT_CUDA_COMPAT_INFO"
	.align	4
        /*0000*/ 	.byte	0x02, 0x09, 0x00, 0x00, 0x02, 0x02, 0x01, 0x00, 0x02, 0x05, 0x05, 0x00, 0x03, 0x07, 0x01, 0x01
        /*0010*/ 	.byte	0x02, 0x03, 0x00, 0x00, 0x02, 0x06, 0x01, 0x00, 0x04, 0x0b, 0x08, 0x00, 0x09, 0x00, 0x00, 0x00
        /*0020*/ 	.byte	0x00, 0x00, 0x00, 0x00


//--------------------- .nv.info._Z8findOddsPiS_S_S_ --------------------------
	.section	.nv.info._Z8findOddsPiS_S_S_,"",@"SHT_CUDA_INFO"
	.sectionflags	@""
	.align	4


	//----- nvinfo : EIATTR_CUDA_API_VERSION
	.align		4
        /*0000*/ 	.byte	0x04, 0x37
        /*0002*/ 	.short	(.L_25 - .L_24)
.L_24:
        /*0004*/ 	.word	0x00000082


	//----- nvinfo : EIATTR_KPARAM_INFO
	.align		4
.L_25:
        /*0008*/ 	.byte	0x04, 0x17
        /*000a*/ 	.short	(.L_27 - .L_26)
.L_26:
        /*000c*/ 	.word	0x00000000
        /*0010*/ 	.short	0x0003
        /*0012*/ 	.short	0x0018
        /*0014*/ 	.byte	0x00, 0xf5, 0x21, 0x00


	//----- nvinfo : EIATTR_KPARAM_INFO
	.align		4
.L_27:
        /*0018*/ 	.byte	0x04, 0x17
        /*001a*/ 	.short	(.L_29 - .L_28)
.L_28:
        /*001c*/ 	.word	0x00000000
        /*0020*/ 	.short	0x0002
        /*0022*/ 	.short	0x0010
        /*0024*/ 	.byte	0x00, 0xf5, 0x21, 0x00


	//----- nvinfo : EIATTR_KPARAM_INFO
	.align		4
.L_29:
        /*0028*/ 	.byte	0x04, 0x17
        /*002a*/ 	.short	(.L_31 - .L_30)
.L_30:
        /*002c*/ 	.word	0x00000000
        /*0030*/ 	.short	0x0001
        /*0032*/ 	.short	0x0008
        /*0034*/ 	.byte	0x00, 0xf5, 0x21, 0x00


	//----- nvinfo : EIATTR_KPARAM_INFO
	.align		4
.L_31:
        /*0038*/ 	.byte	0x04, 0x17
        /*003a*/ 	.short	(.L_33 - .L_32)
.L_32:
        /*003c*/ 	.word	0x00000000
        /*0040*/ 	.short	0x0000
        /*0042*/ 	.short	0x0000
        /*0044*/ 	.byte	0x00, 0xf5, 0x21, 0x00


	//----- nvinfo : EIATTR_SPARSE_MMA_MASK
	.align		4
.L_33:
        /*0048*/ 	.byte	0x03, 0x50
        /*004a*/ 	.short	0x0000


	//----- nvinfo : EIATTR_MAXREG_COUNT
	.align		4
        /*004c*/ 	.byte	0x03, 0x1b
        /*004e*/ 	.short	0x00ff


	//----- nvinfo : EIATTR_MERCURY_ISA_VERSION
	.align		4
        /*0050*/ 	.byte	0x03, 0x5f
        /*0052*/ 	.short	0x0101


	//----- nvinfo : EIATTR_VRC_CTA_INIT_COUNT
	.align		4
        /*0054*/ 	.byte	0x02, 0x4a
	.zero		1
	.zero		1


	//----- nvinfo : EIATTR_EXIT_INSTR_OFFSETS
	.align		4
        /*0058*/ 	.byte	0x04, 0x1c
        /*005a*/ 	.short	(.L_35 - .L_34)


	//   ....[0]....
.L_34:
        /*005c*/ 	.word	0x00000070


	//   ....[1]....
        /*0060*/ 	.word	0x00000110


	//----- nvinfo : EIATTR_CBANK_PARAM_SIZE
	.align		4
.L_35:
        /*0064*/ 	.byte	0x03, 0x19
        /*0066*/ 	.short	0x0020


	//----- nvinfo : EIATTR_PARAM_CBANK
	.align		4
        /*0068*/ 	.byte	0x04, 0x0a
        /*006a*/ 	.short	(.L_37 - .L_36)
	.align		4
.L_36:
        /*006c*/ 	.word	index@(.nv.constant0._Z8findOddsPiS_S_S_)
        /*0070*/ 	.short	0x0380
        /*0072*/ 	.short	0x0020


	//----- nvinfo : EIATTR_SW_WAR
	.align		4
.L_37:
        /*0074*/ 	.byte	0x04, 0x36
        /*0076*/ 	.short	(.L_39 - .L_38)
.L_38:
        /*0078*/ 	.word	0x00000008
.L_39:


//--------------------- .nv.info._Z7PPWritePiS_i  --------------------------
	.section	.nv.info._Z7PPWritePiS_i,"",@"SHT_CUDA_INFO"
	.sectionflags	@""
	.align	4


	//----- nvinfo : EIATTR_CUDA_API_VERSION
	.align		4
        /*0000*/ 	.byte	0x04, 0x37
        /*0002*/ 	.short	(.L_41 - .L_40)
.L_40:
        /*0004*/ 	.word	0x00000082


	//----- nvinfo : EIATTR_KPARAM_INFO
	.align		4
.L_41:
        /*0008*/ 	.byte	0x04, 0x17
        /*000a*/ 	.short	(.L_43 - .L_42)
.L_42:
        /*000c*/ 	.word	0x00000000
        /*0010*/ 	.short	0x0002
        /*0012*/ 	.short	0x0010
        /*0014*/ 	.byte	0x00, 0xf0, 0x11, 0x00


	//----- nvinfo : EIATTR_KPARAM_INFO
	.align		4
.L_43:
        /*0018*/ 	.byte	0x04, 0x17
        /*001a*/ 	.short	(.L_45 - .L_44)
.L_44:
        /*001c*/ 	.word	0x00000000
        /*0020*/ 	.short	0x0001
        /*0022*/ 	.short	0x0008
        /*0024*/ 	.byte	0x00, 0xf5, 0x21, 0x00


	//----- nvinfo : EIATTR_KPARAM_INFO
	.align		4
.L_45:
        /*0028*/ 	.byte	0x04, 0x17
        /*002a*/ 	.short	(.L_47 - .L_46)
.L_46:
        /*002c*/ 	.word	0x00000000
        /*0030*/ 	.short	0x0000
        /*0032*/ 	.short	0x0000
        /*0034*/ 	.byte	0x00, 0xf5, 0x21, 0x00


	//----- nvinfo : EIATTR_SPARSE_MMA_MASK
	.align		4
.L_47:
        /*0038*/ 	.byte	0x03, 0x50
        /*003a*/ 	.short	0x0000


	//----- nvinfo : EIATTR_MAXREG_COUNT
	.align		4
        /*003c*/ 	.byte	0x03, 0x1b
        /*003e*/ 	.short	0x00ff


	//----- nvinfo : EIATTR_MERCURY_ISA_VERSION
	.align		4
        /*0040*/ 	.byte	0x03, 0x5f
        /*0042*/ 	.short	0x0101


	//----- nvinfo : EIATTR_VRC_CTA_INIT_COUNT
	.align		4
        /*0044*/ 	.byte	0x02, 0x4a
	.zero		1
	.zero		1


	//----- nvinfo : EIATTR_EXIT_INSTR_OFFSETS
	.align		4
        /*0048*/ 	.byte	0x04, 0x1c
        /*004a*/ 	.short	(.L_49 - .L_48)


	//   ....[0]....
.L_48:
        /*004c*/ 	.word	0x00000040


	//   ....[1]....
        /*0050*/ 	.word	0x000000e0


	//----- nvinfo : EIATTR_CBANK_PARAM_SIZE
	.align		4
.L_49:
        /*0054*/ 	.byte	0x03, 0x19
        /*0056*/ 	.short	0x0014


	//----- nvinfo : EIATTR_PARAM_CBANK
	.align		4
        /*0058*/ 	.byte	0x04, 0x0a
        /*005a*/ 	.short	(.L_51 - .L_50)
	.align		4
.L_50:
        /*005c*/ 	.word	index@(.nv.constant0._Z7PPWritePiS_i)
        /*0060*/ 	.short	0x0380
        /*0062*/ 	.short	0x0014


	//----- nvinfo : EIATTR_SW_WAR
	.align		4
.L_51:
        /*0064*/ 	.byte	0x04, 0x36
        /*0066*/ 	.short	(.L_53 - .L_52)
.L_52:
        /*0068*/ 	.word	0x00000008
.L_53:


//--------------------- .nv.info._Z6PPReadPiS_i   --------------------------
	.section	.nv.info._Z6PPReadPiS_i,"",@"SHT_CUDA_INFO"
	.sectionflags	@""
	.align	4


	//----- nvinfo : EIATTR_CUDA_API_VERSION
	.align		4
        /*0000*/ 	.byte	0x04, 0x37
        /*0002*/ 	.short	(.L_55 - .L_54)
.L_54:
        /*0004*/ 	.word	0x00000082


	//----- nvinfo : EIATTR_KPARAM_INFO
	.align		4
.L_55:
        /*0008*/ 	.byte	0x04, 0x17
        /*000a*/ 	.short	(.L_57 - .L_56)
.L_56:
        /*000c*/ 	.word	0x00000000
        /*0010*/ 	.short	0x0002
        /*0012*/ 	.short	0x0010
        /*0014*/ 	.byte	0x00, 0xf0, 0x11, 0x00


	//----- nvinfo : EIATTR_KPARAM_INFO
	.align		4
.L_57:
        /*0018*/ 	.byte	0x04, 0x17
        /*001a*/ 	.short	(.L_59 - .L_58)
.L_58:
        /*001c*/ 	.word	0x00000000
        /*0020*/ 	.short	0x0001
        /*0022*/ 	.short	0x0008
        /*0024*/ 	.byte	0x00, 0xf5, 0x21, 0x00


	//----- nvinfo : EIATTR_KPARAM_INFO
	.align		4
.L_59:
        /*0028*/ 	.byte	0x04, 0x17
        /*002a*/ 	.short	(.L_61 - .L_60)
.L_60:
        /*002c*/ 	.word	0x00000000
        /*0030*/ 	.short	0x0000
        /*0032*/ 	.short	0x0000
        /*0034*/ 	.byte	0x00, 0xf5, 0x21, 0x00


	//----- nvinfo : EIATTR_SPARSE_MMA_MASK
	.align		4
.L_61:
        /*0038*/ 	.byte	0x03, 0x50
        /*003a*/ 	.short	0x0000


	//----- nvinfo : EIATTR_MAXREG_COUNT
	.align		4
        /*003c*/ 	.byte	0x03, 0x1b
        /*003e*/ 	.short	0x00ff


	//----- nvinfo : EIATTR_MERCURY_ISA_VERSION
	.align		4
        /*0040*/ 	.byte	0x03, 0x5f
        /*0042*/ 	.short	0x0101


	//----- nvinfo : EIATTR_VRC_CTA_INIT_COUNT
	.align		4
        /*0044*/ 	.byte	0x02, 0x4a
	.zero		1
	.zero		1


	//----- nvinfo : EIATTR_EXIT_INSTR_OFFSETS
	.align		4
        /*0048*/ 	.byte	0x04, 0x1c
        /*004a*/ 	.short	(.L_63 - .L_62)


	//   ....[0]....
.L_62:
        /*004c*/ 	.word	0x00000040


	//   ....[1]....
        /*0050*/ 	.word	0x000000d0


	//----- nvinfo : EIATTR_CBANK_PARAM_SIZE
	.align		4
.L_63:
        /*0054*/ 	.byte	0x03, 0x19
        /*0056*/ 	.short	0x0014


	//----- nvinfo : EIATTR_PARAM_CBANK
	.align		4
        /*0058*/ 	.byte	0x04, 0x0a
        /*005a*/ 	.short	(.L_65 - .L_64)
	.align		4
.L_64:
        /*005c*/ 	.word	index@(.nv.constant0._Z6PPReadPiS_i)
        /*0060*/ 	.short	0x0380
        /*0062*/ 	.short	0x0014


	//----- nvinfo : EIATTR_SW_WAR
	.align		4
.L_65:
        /*0064*/ 	.byte	0x04, 0x36
        /*0066*/ 	.short	(.L_67 - .L_66)
.L_66:
        /*0068*/ 	.word	0x00000008
.L_67:


//--------------------- .nv.info._Z14convertTo1and0PiS_S_ --------------------------
	.section	.nv.info._Z14convertTo1and0PiS_S_,"",@"SHT_CUDA_INFO"
	.sectionflags	@""
	.align	4


	//----- nvinfo : EIATTR_CUDA_API_VERSION
	.align		4
        /*0000*/ 	.byte	0x04, 0x37
        /*0002*/ 	.short	(.L_69 - .L_68)
.L_68:
        /*0004*/ 	.word	0x00000082


	//----- nvinfo : EIATTR_KPARAM_INFO
	.align		4
.L_69:
        /*0008*/ 	.byte	0x04, 0x17
        /*000a*/ 	.short	(.L_71 - .L_70)
.L_70:
        /*000c*/ 	.word	0x00000000
        /*0010*/ 	.short	0x0002
        /*0012*/ 	.short	0x0010
        /*0014*/ 	.byte	0x00, 0xf5, 0x21, 0x00


	//----- nvinfo : EIATTR_KPARAM_INFO
	.align		4
.L_71:
        /*0018*/ 	.byte	0x04, 0x17
        /*001a*/ 	.short	(.L_73 - .L_72)
.L_72:
        /*001c*/ 	.word	0x00000000
        /*0020*/ 	.short	0x0001
        /*0022*/ 	.short	0x0008
        /*0024*/ 	.byte	0x00, 0xf5, 0x21, 0x00


	//----- nvinfo : EIATTR_KPARAM_INFO
	.align		4
.L_73:
        /*0028*/ 	.byte	0x04, 0x17
        /*002a*/ 	.short	(.L_75 - .L_74)
.L_74:
        /*002c*/ 	.word	0x00000000
        /*0030*/ 	.short	0x0000
        /*0032*/ 	.short	0x0000
        /*0034*/ 	.byte	0x00, 0xf5, 0x21, 0x00


	//----- nvinfo : EIATTR_SPARSE_MMA_MASK
	.align		4
.L_75:
        /*0038*/ 	.byte	0x03, 0x50
        /*003a*/ 	.short	0x0000


	//----- nvinfo : EIATTR_MAXREG_COUNT
	.align		4
        /*003c*/ 	.byte	0x03, 0x1b
        /*003e*/ 	.short	0x00ff


	//----- nvinfo : EIATTR_MERCURY_ISA_VERSION
	.align		4
        /*0040*/ 	.byte	0x03, 0x5f
        /*0042*/ 	.short	0x0101


	//----- nvinfo : EIATTR_VRC_CTA_INIT_COUNT
	.align		4
        /*0044*/ 	.byte	0x02, 0x4a
	.zero		1
	.zero		1


	//----- nvinfo : EIATTR_EXIT_INSTR_OFFSETS
	.align		4
        /*0048*/ 	.byte	0x04, 0x1c
        /*004a*/ 	.short	(.L_77 - .L_76)


	//   ....[0]....
.L_76:
        /*004c*/ 	.word	0x00000130


	//----- nvinfo : EIATTR_CBANK_PARAM_SIZE
	.align		4
.L_77:
        /*0050*/ 	.byte	0x03, 0x19
        /*0052*/ 	.short	0x0018


	//----- nvinfo : EIATTR_PARAM_CBANK
	.align		4
        /*0054*/ 	.byte	0x04, 0x0a
        /*0056*/ 	.short	(.L_79 - .L_78)
	.align		4
.L_78:
        /*0058*/ 	.word	index@(.nv.constant0._Z14convertTo1and0PiS_S_)
        /*005c*/ 	.short	0x0380
        /*005e*/ 	.short	0x0018


	//----- nvinfo : EIATTR_SW_WAR
	.align		4
.L_79:
        /*0060*/ 	.byte	0x04, 0x36
        /*0062*/ 	.short	(.L_81 - .L_80)
.L_80:
        /*0064*/ 	.word	0x00000008
.L_81:


//--------------------- .nv.callgraph             --------------------------
	.section	.nv.callgraph,"",@"SHT_CUDA_CALLGRAPH"
	.align	4
	.sectionentsize	8
	.align		4
        /*0000*/ 	.word	0x00000000
	.align		4
        /*0004*/ 	.word	0xffffffff
	.align		4
        /*0008*/ 	.word	0x00000000
	.align		4
        /*000c*/ 	.word	0xfffffffe
	.align		4
        /*0010*/ 	.word	0x00000000
	.align		4
        /*0014*/ 	.word	0xfffffffd
	.align		4
        /*0018*/ 	.word	0x00000000
	.align		4
        /*001c*/ 	.word	0xfffffffc


//--------------------- .text._Z8findOddsPiS_S_S_ --------------------------
	.section	.text._Z8findOddsPiS_S_S_,"ax",@progbits
	.align	128
        .global         _Z8findOddsPiS_S_S_
        .type           _Z8findOddsPiS_S_S_,@function
        .size           _Z8findOddsPiS_S_S_,(.L_x_4 - _Z8findOddsPiS_S_S_)
        .other          _Z8findOddsPiS_S_S_,@"STO_CUDA_ENTRY STV_DEFAULT"
_Z8findOddsPiS_S_S_:
.text._Z8findOddsPiS_S_S_:
[----:B------:R-:W-:Y:S01]  /*0000*/  LDC R1, c[0x0][0x37c] ;  /* 0x0000df00ff017b82 */ /* 0x000fe20000000800 */
[----:B------:R-:W0:Y:S07]  /*0010*/  S2R R7, SR_CTAID.X ;  /* 0x0000000000077919 */ /* 0x000e2e0000002500 */
[----:B------:R-:W0:Y:S01]  /*0020*/  LDC.64 R2, c[0x0][0x388] ;  /* 0x0000e200ff027b82 */ /* 0x000e220000000a00 */
[----:B------:R-:W1:Y:S01]  /*0030*/  LDCU.64 UR4, c[0x0][0x358] ;  /* 0x00006b00ff0477ac */ /* 0x000e620008000a00 */
[----:B0-----:R-:W-:-:S06]  /*0040*/  IMAD.WIDE.U32 R2, R7, 0x4, R2 ;  /* 0x0000000407027825 */ /* 0x001fcc00078e0002 */
[----:B-1----:R-:W2:Y:S02]  /*0050*/  LDG.E R2, desc[UR4][R2.64] ;  /* 0x0000000402027981 */ /* 0x002ea4000c1e1900 */
[----:B--2---:R-:W-:-:S13]  /*0060*/  ISETP.NE.AND P0, PT, R2, RZ, PT ;  /* 0x000000ff0200720c */ /* 0x004fda0003f05270 */
[----:B------:R-:W-:Y:S05]  /*0070*/  @!P0 EXIT ;  /* 0x000000000000894d */ /* 0x000fea0003800000 */
[----:B------:R-:W0:Y:S08]  /*0080*/  LDC.64 R4, c[0x0][0x390] ;  /* 0x0000e400ff047b82 */ /* 0x000e300000000a00 */
[----:B------:R-:W1:Y:S01]  /*0090*/  LDC.64 R2, c[0x0][0x380] ;  /* 0x0000e000ff027b82 */ /* 0x000e620000000a00 */
[----:B0-----:R-:W-:-:S06]  /*00a0*/  IMAD.WIDE.U32 R4, R7, 0x4, R4 ;  /* 0x0000000407047825 */ /* 0x001fcc00078e0004 */
[----:B------:R-:W2:Y:S01]  /*00b0*/  LDG.E R5, desc[UR4][R4.64] ;  /* 0x0000000404057981 */ /* 0x000ea2000c1e1900 */
[----:B-1----:R-:W-:Y:S02]  /*00c0*/  IMAD.WIDE.U32 R2, R7, 0x4, R2 ;  /* 0x0000000407027825 */ /* 0x002fe400078e0002 */
[----:B------:R-:W2:Y:S04]  /*00d0*/  LDC.64 R6, c[0x0][0x398] ;  /* 0x0000e600ff067b82 */ /* 0x000ea80000000a00 */
[----:B------:R-:W3:Y:S01]  /*00e0*/  LDG.E R3, desc[UR4][R2.64] ;  /* 0x0000000402037981 */ /* 0x000ee2000c1e1900 */
[----:B--2---:R-:W-:-:S05]  /*00f0*/  IMAD.WIDE R6, R5, 0x4, R6 ;  /* 0x0000000405067825 */ /* 0x004fca00078e0206 */
[----:B---3--:R-:W-:Y:S01]  /*0100*/  STG.E desc[UR4][R6.64+-0x4], R3 ;  /* 0xfffffc0306007986 */ /* 0x008fe2000c101904 */
[----:B------:R-:W-:Y:S05]  /*0110*/  EXIT ;  /* 0x000000000000794d */ /* 0x000fea0003800000 */
.L_x_0:
[----:B------:R-:W-:-:S00]  /*0120*/  BRA `(.L_x_0) ;  /* 0xfffffffc00fc7947 */ /* 0x000fc0000383ffff */
[----:B------:R-:W-:-:S00]  /*0130*/  NOP ;  /* 0x0000000000007918 */ /* 0x000fc00000000000 */
        /* <DEDUP_REMOVED lines=12> */
.L_x_4:


//--------------------- .text._Z7PPWritePiS_i     --------------------------
	.section	.text._Z7PPWritePiS_i,"ax",@progbits
	.align	128
        .global         _Z7PPWritePiS_i
        .type           _Z7PPWritePiS_i,@function
        .size           _Z7PPWritePiS_i,(.L_x_5 - _Z7PPWritePiS_i)
        .other          _Z7PPWritePiS_i,@"STO_CUDA_ENTRY STV_DEFAULT"
_Z7PPWritePiS_i:
.text._Z7PPWritePiS_i:
[----:B------:R-:W-:Y:S01]  /*0000*/  LDC R1, c[0x0][0x37c] ;  /* 0x0000df00ff017b82 */ /* 0x000fe20000000800 */
[----:B------:R-:W0:Y:S01]  /*0010*/  S2R R7, SR_CTAID.X ;  /* 0x0000000000077919 */ /* 0x000e220000002500 */
[----:B------:R-:W0:Y:S02]  /*0020*/  LDCU UR4, c[0x0][0x390] ;  /* 0x00007200ff0477ac */ /* 0x000e240008000800 */
[----:B0-----:R-:W-:-:S13]  /*0030*/  ISETP.GE.U32.AND P0, PT, R7, UR4, PT ;  /* 0x0000000407007c0c */ /* 0x001fda000bf06070 */
[----:B------:R-:W-:Y:S05]  /*0040*/  @!P0 EXIT ;  /* 0x000000000000894d */ /* 0x000fea0003800000 */
[----:B------:R-:W0:Y:S01]  /*0050*/  LDC.64 R2, c[0x0][0x388] ;  /* 0x0000e200ff027b82 */ /* 0x000e220000000a00 */
[----:B------:R-:W1:Y:S07]  /*0060*/  LDCU.64 UR4, c[0x0][0x358] ;  /* 0x00006b00ff0477ac */ /* 0x000e6e0008000a00 */
[----:B------:R-:W2:Y:S01]  /*0070*/  LDC.64 R4, c[0x0][0x380] ;  /* 0x0000e000ff047b82 */ /* 0x000ea20000000a00 */
[----:B0-----:R-:W-:-:S06]  /*0080*/  IMAD.WIDE.U32 R2, R7, 0x4, R2 ;  /* 0x0000000407027825 */ /* 0x001fcc00078e0002 */
[----:B-1----:R-:W3:Y:S01]  /*0090*/  LDG.E R2, desc[UR4][R2.64] ;  /* 0x0000000402027981 */ /* 0x002ee2000c1e1900 */
[----:B--2---:R-:W-:-:S05]  /*00a0*/  IMAD.WIDE.U32 R4, R7, 0x4, R4 ;  /* 0x0000000407047825 */ /* 0x004fca00078e0004 */
[----:B------:R-:W3:Y:S02]  /*00b0*/  LDG.E R7, desc[UR4][R4.64] ;  /* 0x0000000404077981 */ /* 0x000ee4000c1e1900 */
[----:B---3--:R-:W-:-:S05]  /*00c0*/  IADD3 R7, PT, PT, R2, R7, RZ ;  /* 0x0000000702077210 */ /* 0x008fca0007ffe0ff */
[----:B------:R-:W-:Y:S01]  /*00d0*/  STG.E desc[UR4][R4.64], R7 ;  /* 0x0000000704007986 */ /* 0x000fe2000c101904 */
[----:B------:R-:W-:Y:S05]  /*00e0*/  EXIT ;  /* 0x000000000000794d */ /* 0x000fea0003800000 */
.L_x_1:
        /* <DEDUP_REMOVED lines=9> */
.L_x_5:


//--------------------- .text._Z6PPReadPiS_i      --------------------------
	.section	.text._Z6PPReadPiS_i,"ax",@progbits
	.align	128
        .global         _Z6PPReadPiS_i
        .type           _Z6PPReadPiS_i,@function
        .size           _Z6PPReadPiS_i,(.L_x_6 - _Z6PPReadPiS_i)
        .other          _Z6PPReadPiS_i,@"STO_CUDA_ENTRY STV_DEFAULT"
_Z6PPReadPiS_i:
.text._Z6PPReadPiS_i:
[----:B------:R-:W-:Y:S01]  /*0000*/  LDC R1, c[0x0][0x37c] ;  /* 0x0000df00ff017b82 */ /* 0x000fe20000000800 */
[----:B------:R-:W0:Y:S07]  /*0010*/  S2R R7, SR_CTAID.X ;  /* 0x0000000000077919 */ /* 0x000e2e0000002500 */
[----:B------:R-:W0:Y:S02]  /*0020*/  LDC R0, c[0x0][0x390] ;  /* 0x0000e400ff007b82 */ /* 0x000e240000000800 */
[----:B0-----:R-:W-:-:S13]  /*0030*/  ISETP.GE.U32.AND P0, PT, R7, R0, PT ;  /* 0x000000000700720c */ /* 0x001fda0003f06070 */
[----:B------:R-:W-:Y:S05]  /*0040*/  @!P0 EXIT ;  /* 0x000000000000894d */ /* 0x000fea0003800000 */
[----:B------:R-:W0:Y:S01]  /*0050*/  LDC.64 R2, c[0x0][0x380] ;  /* 0x0000e000ff027b82 */ /* 0x000e220000000a00 */
[----:B------:R-:W1:Y:S01]  /*0060*/  LDCU.64 UR4, c[0x0][0x358] ;  /* 0x00006b00ff0477ac */ /* 0x000e620008000a00 */
[----:B------:R-:W-:-:S05]  /*0070*/  IADD3 R5, PT, PT, R7, -R0, RZ ;  /* 0x8000000007057210 */ /* 0x000fca0007ffe0ff */
[----:B0-----:R-:W-:Y:S02]  /*0080*/  IMAD.WIDE.U32 R2, R5, 0x4, R2 ;  /* 0x0000000405027825 */ /* 0x001fe400078e0002 */
[----:B------:R-:W0:Y:S04]  /*0090*/  LDC.64 R4, c[0x0][0x388] ;  /* 0x0000e200ff047b82 */ /* 0x000e280000000a00 */
[----:B-1----:R-:W2:Y:S01]  /*00a0*/  LDG.E R3, desc[UR4][R2.64] ;  /* 0x0000000402037981 */ /* 0x002ea2000c1e1900 */
[----:B0-----:R-:W-:-:S05]  /*00b0*/  IMAD.WIDE.U32 R4, R7, 0x4, R4 ;  /* 0x0000000407047825 */ /* 0x001fca00078e0004 */
[----:B--2---:R-:W-:Y:S01]  /*00c0*/  STG.E desc[UR4][R4.64], R3 ;  /* 0x0000000304007986 */ /* 0x004fe2000c101904 */
[----:B------:R-:W-:Y:S05]  /*00d0*/  EXIT ;  /* 0x000000000000794d */ /* 0x000fea0003800000 */
.L_x_2:
        /* <DEDUP_REMOVED lines=10> */
.L_x_6:


//--------------------- .text._Z14convertTo1and0PiS_S_ --------------------------
	.section	.text._Z14convertTo1and0PiS_S_,"ax",@progbits
	.align	128
        .global         _Z14convertTo1and0PiS_S_
        .type           _Z14convertTo1and0PiS_S_,@function
        .size           _Z14convertTo1and0PiS_S_,(.L_x_7 - _Z14convertTo1and0PiS_S_)
        .other          _Z14convertTo1and0PiS_S_,@"STO_CUDA_ENTRY STV_DEFAULT"
_Z14convertTo1and0PiS_S_:
.text._Z14convertTo1and0PiS_S_:
[----:B------:R-:W-:Y:S01]  /*0000*/  LDC R1, c[0x0][0x37c] ;  /* 0x0000df00ff017b82 */ /* 0x000fe20000000800 */
[----:B------:R-:W0:Y:S07]  /*0010*/  S2R R13, SR_CTAID.X ;  /* 0x00000000000d7919 */ /* 0x000e2e0000002500 */
[----:B------:R-:W0:Y:S01]  /*0020*/  LDC.64 R2, c[0x0][0x380] ;  /* 0x0000e000ff027b82 */ /* 0x000e220000000a00 */
[----:B------:R-:W1:Y:S07]  /*0030*/  LDCU.64 UR4, c[0x0][0x358] ;  /* 0x00006b00ff0477ac */ /* 0x000e6e0008000a00 */
[----:B------:R-:W2:Y:S01]  /*0040*/  LDC.64 R4, c[0x0][0x388] ;  /* 0x0000e200ff047b82 */ /* 0x000ea20000000a00 */
[----:B0-----:R-:W-:-:S05]  /*0050*/  IMAD.WIDE.U32 R2, R13, 0x4, R2 ;  /* 0x000000040d027825 */ /* 0x001fca00078e0002 */
[----:B-1----:R-:W3:Y:S01]  /*0060*/  LDG.E R0, desc[UR4][R2.64] ;  /* 0x0000000402007981 */ /* 0x002ee2000c1e1900 */
[----:B--2---:R-:W-:Y:S01]  /*0070*/  IMAD.WIDE.U32 R4, R13, 0x4, R4 ;  /* 0x000000040d047825 */ /* 0x004fe200078e0004 */
[----:B---3--:R-:W-:-:S04]  /*0080*/  LEA.HI R6, R0, R0, RZ, 0x1 ;  /* 0x0000000000067211 */ /* 0x008fc800078f08ff */
[----:B------:R-:W-:-:S05]  /*0090*/  LOP3.LUT R7, R6, 0xfffffffe, RZ, 0xc0, !PT ;  /* 0xfffffffe06077812 */ /* 0x000fca00078ec0ff */
[----:B------:R-:W-:Y:S02]  /*00a0*/  IMAD.IADD R9, R0, 0x1, -R7 ;  /* 0x0000000100097824 */ /* 0x000fe400078e0a07 */
[----:B------:R-:W0:Y:S03]  /*00b0*/  LDC.64 R6, c[0x0][0x390] ;  /* 0x0000e400ff067b82 */ /* 0x000e260000000a00 */
[----:B------:R-:W-:Y:S04]  /*00c0*/  STG.E desc[UR4][R4.64], R9 ;  /* 0x0000000904007986 */ /* 0x000fe8000c101904 */
[----:B------:R-:W2:Y:S01]  /*00d0*/  LDG.E R0, desc[UR4][R2.64] ;  /* 0x0000000402007981 */ /* 0x000ea2000c1e1900 */
[----:B0-----:R-:W-:Y:S01]  /*00e0*/  IMAD.WIDE.U32 R6, R13, 0x4, R6 ;  /* 0x000000040d067825 */ /* 0x001fe200078e0006 */
[----:B--2---:R-:W-:-:S04]  /*00f0*/  LEA.HI R8, R0, R0, RZ, 0x1 ;  /* 0x0000000000087211 */ /* 0x004fc800078f08ff */
[----:B------:R-:W-:-:S04]  /*0100*/  LOP3.LUT R11, R8, 0xfffffffe, RZ, 0xc0, !PT ;  /* 0xfffffffe080b7812 */ /* 0x000fc800078ec0ff */
[----:B------:R-:W-:-:S05]  /*0110*/  IADD3 R11, PT, PT, R0, -R11, RZ ;  /* 0x8000000b000b7210 */ /* 0x000fca0007ffe0ff */
[----:B------:R-:W-:Y:S01]  /*0120*/  STG.E desc[UR4][R6.64], R11 ;  /* 0x0000000b06007986 */ /* 0x000fe2000c101904 */
[----:B------:R-:W-:Y:S05]  /*0130*/  EXIT ;  /* 0x000000000000794d */ /* 0x000fea0003800000 */
.L_x_3:
        /* <DEDUP_REMOVED lines=12> */
.L_x_7:


//--------------------- .nv.shared.reserved.0     --------------------------
	.section	.nv.shared.reserved.0,"aw",@nobits
	.weak		__nv_reservedSMEM_offset_0_alias
	.size		__nv_reservedSMEM_offset_0_alias, 0, 64
	.other		__nv_reservedSMEM_offset_0_alias,@"STO_CUDA_RESERVED_SHARED STV_DEFAULT"
__nv_reservedSMEM_offset_0_alias:
	.zero		0
	.zero		64


//--------------------- .nv.constant0._Z8findOddsPiS_S_S_ --------------------------
	.section	.nv.constant0._Z8findOddsPiS_S_S_,"a",@progbits
	.sectionflags	@""
	.align	4
.nv.constant0._Z8findOddsPiS_S_S_:
	.zero		928


//--------------------- .nv.constant0._Z7PPWritePiS_i --------------------------
	.section	.nv.constant0._Z7PPWritePiS_i,"a",@progbits
	.sectionflags	@""
	.align	4
.nv.constant0._Z7PPWritePiS_i:
	.zero		916


//--------------------- .nv.constant0._Z6PPReadPiS_i --------------------------
	.section	.nv.constant0._Z6PPReadPiS_i,"a",@progbits
	.sectionflags	@""
	.align	4
.nv.constant0._Z6PPReadPiS_i:
	.zero		916


//--------------------- .nv.constant0._Z14convertTo1and0PiS_S_ --------------------------
	.section	.nv.constant0._Z14convertTo1and0PiS_S_,"a",@progbits
	.sectionflags	@""
	.align	4
.nv.constant0._Z14convertTo1and0PiS_S_:
	.zero		920


//--------------------- SYMBOLS --------------------------

	.type		.nv.reservedSmem.offset0,@object
	.size		.nv.reservedSmem.offset0,0x4
